	.headerflags	@"EF_CUDA_TEXMODE_UNIFIED EF_CUDA_64BIT_ADDRESS EF_CUDA_SM89 EF_CUDA_VIRTUAL_SM(EF_CUDA_SM89)"
	.elftype	@"ET_EXEC"


//--------------------- .nv.info                  --------------------------
	.section	.nv.info,"",@"SHT_CUDA_INFO"
	.align	4


	//----- nvinfo : EIATTR_REGCOUNT
	.align		4
        /*0000*/ 	.byte	0x04, 0x2f
        /*0002*/ 	.short	(.L_1 - .L_0)
	.align		4
.L_0:
        /*0004*/ 	.word	index@(triton__0d1d2d3d45de)
        /*0008*/ 	.word	0x00000022


	//----- nvinfo : EIATTR_MAX_STACK_SIZE
	.align		4
.L_1:
        /*000c*/ 	.byte	0x04, 0x23
        /*000e*/ 	.short	(.L_3 - .L_2)
	.align		4
.L_2:
        /*0010*/ 	.word	index@(triton__0d1d2d3d45de)
        /*0014*/ 	.word	0x00000000


	//----- nvinfo : EIATTR_MIN_STACK_SIZE
	.align		4
.L_3:
        /*0018*/ 	.byte	0x04, 0x12
        /*001a*/ 	.short	(.L_5 - .L_4)
	.align		4
.L_4:
        /*001c*/ 	.word	index@(triton__0d1d2d3d45de)
        /*0020*/ 	.word	0x00000000


	//----- nvinfo : EIATTR_FRAME_SIZE
	.align		4
.L_5:
        /*0024*/ 	.byte	0x04, 0x11
        /*0026*/ 	.short	(.L_7 - .L_6)
	.align		4
.L_6:
        /*0028*/ 	.word	index@(triton__0d1d2d3d45de)
        /*002c*/ 	.word	0x00000000
.L_7:


//--------------------- .nv.info.triton__0d1d2d3d45de --------------------------
	.section	.nv.info.triton__0d1d2d3d45de,"",@"SHT_CUDA_INFO"
	.align	4


	//----- nvinfo : EIATTR_CUDA_API_VERSION
	.align		4
        /*0000*/ 	.byte	0x04, 0x37
        /*0002*/ 	.short	(.L_9 - .L_8)
.L_8:
        /*0004*/ 	.word	0x0000007b


	//----- nvinfo : EIATTR_PARAM_CBANK
	.align		4
.L_9:
        /*0008*/ 	.byte	0x04, 0x0a
        /*000a*/ 	.short	(.L_11 - .L_10)
	.align		4
.L_10:
        /*000c*/ 	.word	index@(.nv.constant0.triton__0d1d2d3d45de)
        /*0010*/ 	.short	0x0160
        /*0012*/ 	.short	0x0028


	//----- nvinfo : EIATTR_CBANK_PARAM_SIZE
	.align		4
.L_11:
        /*0014*/ 	.byte	0x03, 0x19
        /*0016*/ 	.short	0x0028


	//----- nvinfo : EIATTR_KPARAM_INFO
	.align		4
        /*0018*/ 	.byte	0x04, 0x17
        /*001a*/ 	.short	(.L_13 - .L_12)
.L_12:
        /*001c*/ 	.word	0x00000000
        /*0020*/ 	.short	0x0005
        /*0022*/ 	.short	0x0024
        /*0024*/ 	.byte	0x00, 0xf0, 0x11, 0x00


	//----- nvinfo : EIATTR_KPARAM_INFO
	.align		4
.L_13:
        /*0028*/ 	.byte	0x04, 0x17
        /*002a*/ 	.short	(.L_15 - .L_14)
.L_14:
        /*002c*/ 	.word	0x00000000
        /*0030*/ 	.short	0x0004
        /*0032*/ 	.short	0x0020
        /*0034*/ 	.byte	0x00, 0xf0, 0x11, 0x00


	//----- nvinfo : EIATTR_KPARAM_INFO
	.align		4
.L_15:
        /*0038*/ 	.byte	0x04, 0x17
        /*003a*/ 	.short	(.L_17 - .L_16)
.L_16:
        /*003c*/ 	.word	0x00000000
        /*0040*/ 	.short	0x0003
        /*0042*/ 	.short	0x0018
        /*0044*/ 	.byte	0x00, 0xf0, 0x21, 0x00


	//----- nvinfo : EIATTR_KPARAM_INFO
	.align		4
.L_17:
        /*0048*/ 	.byte	0x04, 0x17
        /*004a*/ 	.short	(.L_19 - .L_18)
.L_18:
        /*004c*/ 	.word	0x00000000
        /*0050*/ 	.short	0x0002
        /*0052*/ 	.short	0x0010
        /*0054*/ 	.byte	0x00, 0xf0, 0x21, 0x00


	//----- nvinfo : EIATTR_KPARAM_INFO
	.align		4
.L_19:
        /*0058*/ 	.byte	0x04, 0x17
        /*005a*/ 	.short	(.L_21 - .L_20)
.L_20:
        /*005c*/ 	.word	0x00000000
        /*0060*/ 	.short	0x0001
        /*0062*/ 	.short	0x0008
        /*0064*/ 	.byte	0x00, 0xf0, 0x21, 0x00


	//----- nvinfo : EIATTR_KPARAM_INFO
	.align		4
.L_21:
        /*0068*/ 	.byte	0x04, 0x17
        /*006a*/ 	.short	(.L_23 - .L_22)
.L_22:
        /*006c*/ 	.word	0x00000000
        /*0070*/ 	.short	0x0000
        /*0072*/ 	.short	0x0000
        /*0074*/ 	.byte	0x00, 0xf0, 0x21, 0x00


	//----- nvinfo : EIATTR_MAXREG_COUNT
	.align		4
.L_23:
        /*0078*/ 	.byte	0x03, 0x1b
        /*007a*/ 	.short	0x00ff


	//----- nvinfo : EIATTR_EXIT_INSTR_OFFSETS
	.align		4
        /*007c*/ 	.byte	0x04, 0x1c
        /*007e*/ 	.short	(.L_25 - .L_24)


	//   ....[0]....
.L_24:
        /*0080*/ 	.word	0x00000bb0


	//   ....[1]....
        /*0084*/ 	.word	0x00000be0


	//----- nvinfo : EIATTR_CTAIDZ_USED
	.align		4
.L_25:
        /*0088*/ 	.byte	0x01, 0x04
	.zero		2


	//----- nvinfo : EIATTR_MAX_THREADS
	.align		4
        /*008c*/ 	.byte	0x04, 0x05
        /*008e*/ 	.short	(.L_27 - .L_26)
.L_26:
        /*0090*/ 	.word	0x00000080
        /*0094*/ 	.word	0x00000001
        /*0098*/ 	.word	0x00000001
.L_27:


//--------------------- .nv.rel.action            --------------------------
	.section	.nv.rel.action,"",@"SHT_CUDA_RELOCINFO"
	.align	8
	.sectionentsize	8
        /*0000*/ 	.byte	0x73, 0x00, 0x00, 0x00, 0x00, 0x00, 0x00, 0x00, 0x00, 0x00, 0x00, 0x11, 0x25, 0x00, 0x05, 0x36


//--------------------- .nv.constant0.triton__0d1d2d3d45de --------------------------
	.section	.nv.constant0.triton__0d1d2d3d45de,"a",@progbits
	.align	4
.nv.constant0.triton__0d1d2d3d45de:
	.zero		392


//--------------------- .text.triton__0d1d2d3d45de --------------------------
	.section	.text.triton__0d1d2d3d45de,"ax",@progbits
	.sectionflags	@"SHF_BARRIERS=1"
	.sectioninfo	@"SHI_REGISTERS=34"
	.align	128
        .global         triton__0d1d2d3d45de
        .type           triton__0d1d2d3d45de,@function
        .size           triton__0d1d2d3d45de,(.L_x_1 - triton__0d1d2d3d45de)
        .other          triton__0d1d2d3d45de,@"STO_CUDA_ENTRY STV_DEFAULT"
triton__0d1d2d3d45de:
.text.triton__0d1d2d3d45de:
[----:B------:R-:W-:-:S02]  /*0000*/  IMAD.MOV.U32 R1, RZ, RZ, c[0x0][0x28] ;  /* 0x00000a00ff017624 */ /* 0x000fc400078e00ff */
[----:B------:R-:W0:Y:S01]  /*0010*/  S2R R0, SR_CTAID.Z ;  /* 0x0000000000007919 */ /* 0x000e220000002700 */
[----:B------:R-:W1:Y:S01]  /*0020*/  S2UR UR4, SR_CTAID.Y ;  /* 0x00000000000479c3 */ /* 0x000e620000002600 */
[----:B------:R-:W-:Y:S01]  /*0030*/  IMAD.MOV.U32 R27, RZ, RZ, 0x2 ;  /* 0x00000002ff1b7424 */ /* 0x000fe200078e00ff */
[----:B------:R-:W-:Y:S01]  /*0040*/  CS2R R8, SRZ ;  /* 0x0000000000087805 */ /* 0x000fe2000001ff00 */
[----:B------:R-:W2:Y:S01]  /*0050*/  S2R R21, SR_TID.X ;  /* 0x0000000000157919 */ /* 0x000ea20000002100 */
[----:B------:R-:W-:-:S03]  /*0060*/  CS2R R10, SRZ ;  /* 0x00000000000a7805 */ /* 0x000fc6000001ff00 */
[----:B------:R-:W3:Y:S01]  /*0070*/  S2R R20, SR_CTAID.X ;  /* 0x0000000000147919 */ /* 0x000ee20000002500 */
[----:B0-----:R-:W-:Y:S02]  /*0080*/  IADD3 R0, R0, 0x1, RZ ;  /* 0x0000000100007810 */ /* 0x001fe40007ffe0ff */
[----:B--2---:R-:W-:-:S03]  /*0090*/  SHF.R.U32.HI R2, RZ, 0x6, R21 ;  /* 0x00000006ff027819 */ /* 0x004fc60000011615 */
[----:B-1----:R-:W-:Y:S01]  /*00a0*/  IMAD R3, R0, UR4, RZ ;  /* 0x0000000400037c24 */ /* 0x002fe2000f8e02ff */
[----:B------:R-:W-:Y:S01]  /*00b0*/  ULDC.64 UR4, c[0x0][0x118] ;  /* 0x0000460000047ab9 */ /* 0x000fe20000000a00 */
[----:B------:R-:W-:Y:S01]  /*00c0*/  IMAD.SHL.U32 R0, R21, 0x8, RZ ;  /* 0x0000000815007824 */ /* 0x000fe200078e00ff */
[----:B------:R-:W-:Y:S01]  /*00d0*/  SGXT.U32 R2, R2, 0x1 ;  /* 0x000000010202781a */ /* 0x000fe20000000000 */
[----:B---3--:R-:W-:Y:S01]  /*00e0*/  IMAD.SHL.U32 R20, R20, 0x200, RZ ;  /* 0x0000020014147824 */ /* 0x008fe200078e00ff */
[----:B------:R-:W-:Y:S02]  /*00f0*/  SHF.L.U32 R3, R3, 0x1, RZ ;  /* 0x0000000103037819 */ /* 0x000fe400000006ff */
[----:B------:R-:W-:Y:S02]  /*0100*/  LOP3.LUT R7, R0, 0x1f8, RZ, 0xc0, !PT ;  /* 0x000001f800077812 */ /* 0x000fe400078ec0ff */
[----:B------:R-:W-:Y:S02]  /*0110*/  LOP3.LUT R0, R3, R2, RZ, 0xfc, !PT ;  /* 0x0000000203007212 */ /* 0x000fe400078efcff */
[----:B------:R-:W-:-:S02]  /*0120*/  LOP3.LUT R5, R20, R7, RZ, 0xfc, !PT ;  /* 0x0000000714057212 */ /* 0x000fc400078efcff */
[----:B------:R-:W-:-:S03]  /*0130*/  ISETP.GE.AND P0, PT, R0, 0x3a02, PT ;  /* 0x00003a020000780c */ /* 0x000fc60003f06270 */
[----:B------:R-:W-:Y:S01]  /*0140*/  IMAD R0, R0, 0x140, R5 ;  /* 0x0000014000007824 */ /* 0x000fe200078e0205 */
[----:B------:R-:W-:-:S03]  /*0150*/  ISETP.LT.AND P0, PT, R5, 0x140, !P0 ;  /* 0x000001400500780c */ /* 0x000fc60004701270 */
[----:B------:R-:W-:-:S10]  /*0160*/  IMAD.WIDE R4, R0, R27, c[0x0][0x160] ;  /* 0x0000580000047625 */ /* 0x000fd400078e021b */
[----:B------:R0:W2:Y:S01]  /*0170*/  @P0 LDG.E.EL.128 R8, [R4.64] ;  /* 0x0000000404080981 */ /* 0x0000a2000c2e1d00 */
[----:B------:R-:W-:Y:S01]  /*0180*/  IMAD R2, R2, 0x201, R7 ;  /* 0x0000020102027824 */ /* 0x000fe200078e0207 */
[----:B------:R-:W-:Y:S01]  /*0190*/  LOP3.LUT R19, R21, 0x7f, RZ, 0xc0, !PT ;  /* 0x0000007f15137812 */ /* 0x000fe200078ec0ff */
[----:B------:R-:W-:Y:S01]  /*01a0*/  CS2R R6, SRZ ;  /* 0x0000000000067805 */ /* 0x000fe2000001ff00 */
[----:B------:R-:W-:Y:S02]  /*01b0*/  IMAD.WIDE R16, R0, R27, c[0x0][0x170] ;  /* 0x00005c0000107625 */ /* 0x000fe400078e021b */
[----:B------:R-:W-:Y:S01]  /*01c0*/  SHF.L.U32 R2, R2, 0x1, RZ ;  /* 0x0000000102027819 */ /* 0x000fe200000006ff */
[----:B0-----:R-:W-:-:S04]  /*01d0*/  CS2R R4, SRZ ;  /* 0x0000000000047805 */ /* 0x001fc8000001ff00 */
[----:B--2---:R0:W-:Y:S01]  /*01e0*/  STS.U16 [R2+0x4], R9 ;  /* 0x0000040902007388 */ /* 0x0041e20000000400 */
[----:B------:R-:W-:Y:S02]  /*01f0*/  SHF.R.U32.HI R15, RZ, 0x10, R9 ;  /* 0x00000010ff0f7819 */ /* 0x000fe40000011609 */
[----:B------:R-:W-:Y:S01]  /*0200*/  SHF.R.U32.HI R13, RZ, 0x10, R8 ;  /* 0x00000010ff0d7819 */ /* 0x000fe20000011608 */
[----:B------:R-:W-:Y:S01]  /*0210*/  STS.U16 [R2], R8 ;  /* 0x0000000802007388 */ /* 0x000fe20000000400 */
[----:B------:R-:W-:Y:S02]  /*0220*/  SHF.R.U32.HI R23, RZ, 0x10, R10 ;  /* 0x00000010ff177819 */ /* 0x000fe4000001160a */
[----:B------:R-:W-:Y:S01]  /*0230*/  SHF.R.U32.HI R25, RZ, 0x10, R11 ;  /* 0x00000010ff197819 */ /* 0x000fe2000001160b */
[----:B------:R-:W-:Y:S01]  /*0240*/  STS.U16 [R2+0x8], R10 ;  /* 0x0000080a02007388 */ /* 0x000fe20000000400 */
[----:B0-----:R-:W-:-:S03]  /*0250*/  IMAD.SHL.U32 R9, R19, 0x4, RZ ;  /* 0x0000000413097824 */ /* 0x001fc600078e00ff */
[----:B------:R-:W-:Y:S01]  /*0260*/  STS.U16 [R2+0xc], R11 ;  /* 0x00000c0b02007388 */ /* 0x000fe20000000400 */
[----:B------:R-:W-:-:S03]  /*0270*/  IMAD.IADD R9, R9, 0x1, R20 ;  /* 0x0000000109097824 */ /* 0x000fc600078e0214 */
[----:B------:R-:W-:Y:S04]  /*0280*/  STS.U16 [R2+0x2], R13 ;  /* 0x0000020d02007388 */ /* 0x000fe80000000400 */
[----:B------:R-:W-:Y:S04]  /*0290*/  STS.U16 [R2+0x6], R15 ;  /* 0x0000060f02007388 */ /* 0x000fe80000000400 */
[----:B------:R-:W-:Y:S04]  /*02a0*/  STS.U16 [R2+0xa], R23 ;  /* 0x00000a1702007388 */ /* 0x000fe80000000400 */
[----:B------:R-:W-:Y:S04]  /*02b0*/  STS.U16 [R2+0xe], R25 ;  /* 0x00000e1902007388 */ /* 0x000fe80000000400 */
[----:B------:R-:W-:Y:S06]  /*02c0*/  BAR.SYNC 0x0 ;  /* 0x0000000000007b1d */ /* 0x000fec0000000000 */
[----:B------:R0:W2:Y:S01]  /*02d0*/  @P0 LDG.E.EL.128 R4, [R16.64] ;  /* 0x0000000410040981 */ /* 0x0000a2000c2e1d00 */
[C---:B------:R-:W-:Y:S01]  /*02e0*/  ISETP.GE.AND P0, PT, R9.reuse, 0x140, PT ;  /* 0x000001400900780c */ /* 0x040fe20003f06270 */
[----:B------:R-:W-:Y:S01]  /*02f0*/  CS2R R10, SRZ ;  /* 0x00000000000a7805 */ /* 0x000fe2000001ff00 */
[----:B------:R-:W-:-:S11]  /*0300*/  IMAD.WIDE R8, R9, R27, c[0x0][0x168] ;  /* 0x00005a0009087625 */ /* 0x000fd600078e021b */
[----:B------:R-:W3:Y:S01]  /*0310*/  @!P0 LDG.E.EL.64 R10, [R8.64] ;  /* 0x00000004080a8981 */ /* 0x000ee2000c2e1b00 */
[C---:B------:R-:W-:Y:S01]  /*0320*/  SHF.L.U32 R22, R19.reuse, 0x1, RZ ;  /* 0x0000000113167819 */ /* 0x040fe200000006ff */
[----:B------:R-:W-:Y:S01]  /*0330*/  IMAD.SHL.U32 R30, R19, 0x2, RZ ;  /* 0x00000002131e7824 */ /* 0x000fe200078e00ff */
[----:B------:R-:W-:-:S03]  /*0340*/  LOP3.LUT R20, R20, 0x7f, R21, 0xf8, !PT ;  /* 0x0000007f14147812 */ /* 0x000fc600078ef815 */
[----:B------:R-:W-:Y:S01]  /*0350*/  LDS.U16 R13, [R22] ;  /* 0x00000000160d7984 */ /* 0x000fe20000000400 */
[----:B------:R-:W-:-:S03]  /*0360*/  ISETP.GE.AND P4, PT, R20, 0x140, PT ;  /* 0x000001401400780c */ /* 0x000fc60003f86270 */
[----:B------:R-:W-:Y:S01]  /*0370*/  LDS.U16 R14, [R22+0x100] ;  /* 0x00010000160e7984 */ /* 0x000fe20000000400 */
[----:B------:R-:W-:-:S03]  /*0380*/  ISETP.LT.AND P4, PT, R3, 0x3a02, !P4 ;  /* 0x00003a020300780c */ /* 0x000fc60006781270 */
[----:B------:R-:W1:Y:S04]  /*0390*/  LDS.U16 R0, [R22+0x200] ;  /* 0x0002000016007984 */ /* 0x000e680000000400 */
[----:B0-----:R-:W0:Y:S04]  /*03a0*/  LDS.U16 R16, [R22+0x300] ;  /* 0x0003000016107984 */ /* 0x001e280000000400 */
[----:B------:R-:W4:Y:S04]  /*03b0*/  LDS.U16 R12, [R22+0x402] ;  /* 0x00040200160c7984 */ /* 0x000f280000000400 */
[----:B------:R-:W5:Y:S04]  /*03c0*/  LDS.U16 R15, [R22+0x502] ;  /* 0x00050200160f7984 */ /* 0x000f680000000400 */
[----:B------:R-:W5:Y:S04]  /*03d0*/  LDS.U16 R18, [R22+0x602] ;  /* 0x0006020016127984 */ /* 0x000f680000000400 */
[----:B------:R-:W-:Y:S04]  /*03e0*/  LDS.U16 R17, [R22+0x702] ;  /* 0x0007020016117984 */ /* 0x000fe80000000400 */
[----:B------:R-:W-:Y:S06]  /*03f0*/  BAR.SYNC 0x0 ;  /* 0x0000000000007b1d */ /* 0x000fec0000000000 */
[----:B-1----:R-:W-:-:S02]  /*0400*/  HADD2.F32 R0, -RZ, R0.H0_H0 ;  /* 0x20000000ff007230 */ /* 0x002fc40000004100 */
[----:B0-----:R-:W-:Y:S02]  /*0410*/  HADD2.F32 R16, -RZ, R16.H0_H0 ;  /* 0x20000010ff107230 */ /* 0x001fe40000004100 */
[----:B----4-:R-:W-:Y:S02]  /*0420*/  HADD2.F32 R12, -RZ, R12.H0_H0 ;  /* 0x2000000cff0c7230 */ /* 0x010fe40000004100 */
[----:B-----5:R-:W-:Y:S02]  /*0430*/  HADD2.F32 R15, -RZ, R15.H0_H0 ;  /* 0x2000000fff0f7230 */ /* 0x020fe40000004100 */
[----:B------:R-:W-:Y:S01]  /*0440*/  HADD2.F32 R18, -RZ, R18.H0_H0 ;  /* 0x20000012ff127230 */ /* 0x000fe20000004100 */
[----:B--2---:R-:W-:Y:S01]  /*0450*/  SHF.R.U32.HI R23, RZ, 0x10, R4 ;  /* 0x00000010ff177819 */ /* 0x004fe20000011604 */
[----:B------:R0:W-:Y:S01]  /*0460*/  STS.U16 [R2], R4 ;  /* 0x0000000402007388 */ /* 0x0001e20000000400 */
[----:B------:R-:W-:Y:S02]  /*0470*/  SHF.R.U32.HI R25, RZ, 0x10, R5 ;  /* 0x00000010ff197819 */ /* 0x000fe40000011605 */
[----:B------:R-:W-:Y:S01]  /*0480*/  SHF.R.U32.HI R27, RZ, 0x10, R6 ;  /* 0x00000010ff1b7819 */ /* 0x000fe20000011606 */
[----:B------:R-:W-:Y:S01]  /*0490*/  STS.U16 [R2+0x2], R23 ;  /* 0x0000021702007388 */ /* 0x000fe20000000400 */
[----:B------:R-:W-:-:S03]  /*04a0*/  SHF.R.U32.HI R29, RZ, 0x10, R7 ;  /* 0x00000010ff1d7819 */ /* 0x000fc60000011607 */
[----:B------:R1:W-:Y:S01]  /*04b0*/  STS.U16 [R2+0x4], R5 ;  /* 0x0000040502007388 */ /* 0x0003e20000000400 */
[----:B0-----:R-:W-:-:S03]  /*04c0*/  IMAD.MOV.U32 R4, RZ, RZ, RZ ;  /* 0x000000ffff047224 */ /* 0x001fc600078e00ff */
[----:B------:R-:W-:Y:S01]  /*04d0*/  STS.U16 [R2+0x6], R25 ;  /* 0x0000061902007388 */ /* 0x000fe20000000400 */
[--C-:B---3--:R-:W-:Y:S02]  /*04e0*/  HADD2.F32 R8, -RZ, R10.reuse.H0_H0 ;  /* 0x2000000aff087230 */ /* 0x108fe40000004100 */
[----:B------:R-:W-:Y:S01]  /*04f0*/  HADD2.F32 R9, -RZ, R10.H1_H1 ;  /* 0x3000000aff097230 */ /* 0x000fe20000004100 */
[----:B------:R-:W-:Y:S01]  /*0500*/  STS.U16 [R2+0x8], R6 ;  /* 0x0000080602007388 */ /* 0x000fe20000000400 */
[--C-:B------:R-:W-:Y:S01]  /*0510*/  HADD2.F32 R10, -RZ, R11.reuse.H0_H0 ;  /* 0x2000000bff0a7230 */ /* 0x100fe20000004100 */
[----:B-1----:R-:W-:Y:S01]  /*0520*/  IADD3 R5, R3, 0x1, RZ ;  /* 0x0000000103057810 */ /* 0x002fe20007ffe0ff */
[----:B------:R-:W-:Y:S01]  /*0530*/  HADD2.F32 R11, -RZ, R11.H1_H1 ;  /* 0x3000000bff0b7230 */ /* 0x000fe20000004100 */
[----:B------:R-:W-:Y:S02]  /*0540*/  STS.U16 [R2+0xa], R27 ;  /* 0x00000a1b02007388 */ /* 0x000fe40000000400 */
[----:B------:R-:W-:-:S02]  /*0550*/  ISETP.GE.AND P1, PT, R5, 0x3a02, PT ;  /* 0x00003a020500780c */ /* 0x000fc40003f26270 */
[----:B------:R-:W-:Y:S02]  /*0560*/  STS.U16 [R2+0xc], R7 ;  /* 0x00000c0702007388 */ /* 0x000fe40000000400 */
[----:B------:R-:W-:Y:S02]  /*0570*/  ISETP.LT.AND P6, PT, R20, 0x140, !P1 ;  /* 0x000001401400780c */ /* 0x000fe40004fc1270 */
[----:B------:R-:W-:Y:S04]  /*0580*/  STS.U16 [R2+0xe], R29 ;  /* 0x00000e1d02007388 */ /* 0x000fe80000000400 */
[----:B------:R-:W-:Y:S06]  /*0590*/  BAR.SYNC 0x0 ;  /* 0x0000000000007b1d */ /* 0x000fec0000000000 */
[----:B------:R-:W0:Y:S01]  /*05a0*/  LDS.U16 R26, [R30] ;  /* 0x000000001e1a7984 */ /* 0x000e220000000400 */
[----:B------:R-:W-:-:S03]  /*05b0*/  MOV R2, RZ ;  /* 0x000000ff00027202 */ /* 0x000fc60000000f00 */
[----:B------:R-:W1:Y:S02]  /*05c0*/  LDS.U16 R25, [R30+0x100] ;  /* 0x000100001e197984 */ /* 0x000e640000000400 */
[----:B------:R-:W-:Y:S02]  /*05d0*/  IMAD.HI R2, R3, -0x3dd1baf9, R2 ;  /* 0xc22e450703027827 */ /* 0x000fe400078e0202 */
[----:B------:R-:W2:Y:S03]  /*05e0*/  LDS.U16 R22, [R30+0x200] ;  /* 0x000200001e167984 */ /* 0x000ea60000000400 */
[----:B------:R-:W-:Y:S01]  /*05f0*/  SHF.R.U32.HI R31, RZ, 0x1f, R2 ;  /* 0x0000001fff1f7819 */ /* 0x000fe20000011602 */
[----:B------:R-:W3:Y:S03]  /*0600*/  LDS.U16 R7, [R30+0x300] ;  /* 0x000300001e077984 */ /* 0x000ee60000000400 */
[----:B------:R-:W-:Y:S01]  /*0610*/  LEA.HI.SX32 R31, R2, R31, 0x17 ;  /* 0x0000001f021f7211 */ /* 0x000fe200078fbaff */
[----:B------:R-:W4:Y:S01]  /*0620*/  LDS.U16 R27, [R30+0x402] ;  /* 0x000402001e1b7984 */ /* 0x000f220000000400 */
[----:B------:R-:W-:-:S03]  /*0630*/  LOP3.LUT R2, R20, 0x100, RZ, 0xfc, !PT ;  /* 0x0000010014027812 */ /* 0x000fc600078efcff */
[----:B------:R-:W-:Y:S01]  /*0640*/  LDS.U16 R6, [R30+0x502] ;  /* 0x000502001e067984 */ /* 0x000fe20000000400 */
[----:B------:R-:W-:-:S03]  /*0650*/  ISETP.GE.AND P2, PT, R2, 0x140, PT ;  /* 0x000001400200780c */ /* 0x000fc60003f46270 */
[----:B------:R-:W5:Y:S01]  /*0660*/  LDS.U16 R24, [R30+0x602] ;  /* 0x000602001e187984 */ /* 0x000f620000000400 */
[----:B------:R-:W-:-:S03]  /*0670*/  ISETP.LT.AND P2, PT, R3, 0x3a02, !P2 ;  /* 0x00003a020300780c */ /* 0x000fc60005741270 */
[----:B------:R-:W5:Y:S04]  /*0680*/  LDS.U16 R23, [R30+0x702] ;  /* 0x000702001e177984 */ /* 0x000f680000000400 */
[----:B------:R-:W-:Y:S06]  /*0690*/  BAR.SYNC 0x0 ;  /* 0x0000000000007b1d */ /* 0x000fec0000000000 */
[----:B------:R-:W-:Y:S01]  /*06a0*/  STS.128 [R19.X16], R8 ;  /* 0x0000000813007388 */ /* 0x000fe2000000cc00 */
[----:B0-----:R-:W-:-:S03]  /*06b0*/  HADD2.F32 R26, -RZ, R26.H0_H0 ;  /* 0x2000001aff1a7230 */ /* 0x001fc60000004100 */
[----:B------:R-:W-:Y:S06]  /*06c0*/  BAR.SYNC 0x0 ;  /* 0x0000000000007b1d */ /* 0x000fec0000000000 */
[----:B------:R-:W0:Y:S01]  /*06d0*/  LDS R29, [R19.X4] ;  /* 0x00000000131d7984 */ /* 0x000e220000004800 */
[----:B-1----:R-:W-:Y:S02]  /*06e0*/  HADD2.F32 R25, -RZ, R25.H0_H0 ;  /* 0x20000019ff197230 */ /* 0x002fe40000004100 */
[----:B--2---:R-:W-:Y:S01]  /*06f0*/  HADD2.F32 R22, -RZ, R22.H0_H0 ;  /* 0x20000016ff167230 */ /* 0x004fe20000004100 */
[----:B------:R-:W1:Y:S01]  /*0700*/  LDS R28, [R19.X4+0x200] ;  /* 0x00020000131c7984 */ /* 0x000e620000004800 */
[----:B---3--:R-:W-:Y:S01]  /*0710*/  HADD2.F32 R7, -RZ, R7.H0_H0 ;  /* 0x20000007ff077230 */ /* 0x008fe20000004100 */
[C---:B------:R-:W-:Y:S01]  /*0720*/  LOP3.LUT R8, R20.reuse, 0x180, RZ, 0xfc, !PT ;  /* 0x0000018014087812 */ /* 0x040fe200078efcff */
[----:B------:R-:W-:Y:S01]  /*0730*/  IMAD.HI R11, R5, -0x3dd1baf9, R4 ;  /* 0xc22e4507050b7827 */ /* 0x000fe200078e0204 */
[----:B------:R-:W2:Y:S01]  /*0740*/  LDS R21, [R19.X4+0x400] ;  /* 0x0004000013157984 */ /* 0x000ea20000004800 */
[----:B------:R-:W-:-:S02]  /*0750*/  LOP3.LUT R4, R20, 0x80, RZ, 0xfc, !PT ;  /* 0x0000008014047812 */ /* 0x000fc400078efcff */
[----:B------:R-:W-:Y:S01]  /*0760*/  ISETP.GE.AND P3, PT, R8, 0x140, PT ;  /* 0x000001400800780c */ /* 0x000fe20003f66270 */
[----:B------:R3:W2:Y:S01]  /*0770*/  LDS R9, [R19.X4+0x600] ;  /* 0x0006000013097984 */ /* 0x0006a20000004800 */
[----:B------:R-:W-:Y:S01]  /*0780*/  SHF.R.U32.HI R30, RZ, 0x1f, R11 ;  /* 0x0000001fff1e7819 */ /* 0x000fe2000001160b */
[----:B------:R-:W-:Y:S01]  /*0790*/  IMAD R10, R31, -0x2a3, R3 ;  /* 0xfffffd5d1f0a7824 */ /* 0x000fe200078e0203 */
[C---:B------:R-:W-:Y:S01]  /*07a0*/  ISETP.GE.AND P0, PT, R4.reuse, 0x140, PT ;  /* 0x000001400400780c */ /* 0x040fe20003f06270 */
[----:B----4-:R-:W-:Y:S01]  /*07b0*/  HADD2.F32 R27, -RZ, R27.H0_H0 ;  /* 0x2000001bff1b7230 */ /* 0x010fe20000004100 */
[----:B------:R-:W-:Y:S01]  /*07c0*/  LEA.HI.SX32 R11, R11, R30, 0x17 ;  /* 0x0000001e0b0b7211 */ /* 0x000fe200078fbaff */
[----:B------:R-:W-:Y:S01]  /*07d0*/  HADD2.F32 R30, -RZ, R13.H0_H0 ;  /* 0x2000000dff1e7230 */ /* 0x000fe20000004100 */
[C---:B------:R-:W-:Y:S01]  /*07e0*/  ISETP.LT.AND P0, PT, R3.reuse, 0x3a02, !P0 ;  /* 0x00003a020300780c */ /* 0x040fe20004701270 */
[----:B---3--:R-:W-:Y:S01]  /*07f0*/  HADD2.F32 R19, -RZ, R14.H0_H0 ;  /* 0x2000000eff137230 */ /* 0x008fe20000004100 */
[----:B------:R-:W-:Y:S01]  /*0800*/  ISETP.LT.AND P3, PT, R3, 0x3a02, !P3 ;  /* 0x00003a020300780c */ /* 0x000fe20005f61270 */
[----:B------:R-:W-:Y:S01]  /*0810*/  IMAD R3, R31, 0x34bc0, R10 ;  /* 0x00034bc01f037824 */ /* 0x000fe200078e020a */
[----:B------:R-:W-:Y:S01]  /*0820*/  ISETP.LT.AND P5, PT, R4, 0x140, !P1 ;  /* 0x000001400400780c */ /* 0x000fe20004fa1270 */
[----:B------:R-:W-:-:S02]  /*0830*/  IMAD R10, R11, -0x2a3, R5 ;  /* 0xfffffd5d0b0a7824 */ /* 0x000fc400078e0205 */
[----:B-----5:R-:W-:Y:S02]  /*0840*/  HADD2.F32 R24, -RZ, R24.H0_H0 ;  /* 0x20000018ff187230 */ /* 0x020fe40000004100 */
[----:B------:R-:W-:Y:S02]  /*0850*/  IMAD R5, R11, 0x34bc0, R10 ;  /* 0x00034bc00b057824 */ /* 0x000fe400078e020a */
[----:B------:R-:W-:Y:S01]  /*0860*/  HADD2.F32 R23, -RZ, R23.H0_H0 ;  /* 0x20000017ff177230 */ /* 0x000fe20000004100 */
[----:B0-----:R-:W-:Y:S01]  /*0870*/  FADD R12, R12, R29 ;  /* 0x0000001d0c0c7221 */ /* 0x001fe20000000000 */
[----:B------:R-:W-:-:S03]  /*0880*/  FADD R13, R29, R30 ;  /* 0x0000001e1d0d7221 */ /* 0x000fc60000000000 */
[----:B------:R-:W-:Y:S01]  /*0890*/  FFMA R10, R27, 0.125, R12 ;  /* 0x3e0000001b0a7823 */ /* 0x000fe2000000000c */
[----:B-1----:R-:W-:Y:S01]  /*08a0*/  FADD R12, R28, R19 ;  /* 0x000000131c0c7221 */ /* 0x002fe20000000000 */
[----:B------:R-:W-:Y:S01]  /*08b0*/  FFMA R11, R26, 0.125, R13 ;  /* 0x3e0000001a0b7823 */ /* 0x000fe2000000000d */
[----:B------:R-:W-:Y:S01]  /*08c0*/  FADD R28, R15, R28 ;  /* 0x0000001c0f1c7221 */ /* 0x000fe20000000000 */
[----:B--2---:R-:W-:Y:S01]  /*08d0*/  FADD R13, R0, R21 ;  /* 0x00000015000d7221 */ /* 0x004fe20000000000 */
[----:B------:R-:W-:Y:S01]  /*08e0*/  FFMA R26, R25, 0.125, R12 ;  /* 0x3e000000191a7823 */ /* 0x000fe2000000000c */
[----:B------:R-:W-:Y:S01]  /*08f0*/  HADD2.F32 R12, -RZ, R17.H0_H0 ;  /* 0x20000011ff0c7230 */ /* 0x000fe20000004100 */
[----:B------:R-:W-:Y:S01]  /*0900*/  MOV R0, 0x2 ;  /* 0x0000000200007802 */ /* 0x000fe20000000f00 */
[----:B------:R-:W-:Y:S01]  /*0910*/  FADD R16, R16, R9 ;  /* 0x0000000910107221 */ /* 0x000fe20000000000 */
[----:B------:R-:W-:Y:S01]  /*0920*/  FFMA R22, R22, 0.125, R13 ;  /* 0x3e00000016167823 */ /* 0x000fe2000000000d */
[----:B------:R-:W-:Y:S01]  /*0930*/  IMAD R13, R20, 0x2a3, R3 ;  /* 0x000002a3140d7824 */ /* 0x000fe200078e0203 */
[----:B------:R-:W-:Y:S01]  /*0940*/  FADD R14, R12, R9 ;  /* 0x000000090c0e7221 */ /* 0x000fe20000000000 */
[----:B------:R-:W-:Y:S01]  /*0950*/  FFMA R7, R7, 0.125, R16 ;  /* 0x3e00000007077823 */ /* 0x000fe20000000010 */
[----:B------:R-:W-:Y:S01]  /*0960*/  HADD2.F32 R9, -RZ, R6.H0_H0 ;  /* 0x20000006ff097230 */ /* 0x000fe20000004100 */
[----:B------:R-:W-:Y:S01]  /*0970*/  F2FP.F16.F32.PACK_AB R11, R26, R11 ;  /* 0x0000000b1a0b723e */ /* 0x000fe200000000ff */
[----:B------:R-:W-:Y:S01]  /*0980*/  IMAD.WIDE R12, R13, R0, c[0x0][0x178] ;  /* 0x00005e000d0c7625 */ /* 0x000fe200078e0200 */
[----:B------:R-:W-:Y:S01]  /*0990*/  FADD R21, R18, R21 ;  /* 0x0000001512157221 */ /* 0x000fe20000000000 */
[----:B------:R-:W-:Y:S01]  /*09a0*/  F2FP.F16.F32.PACK_AB R22, R7, R22 ;  /* 0x000000160716723e */ /* 0x000fe200000000ff */
[----:B------:R-:W-:Y:S01]  /*09b0*/  FFMA R9, R9, 0.125, R28 ;  /* 0x3e00000009097823 */ /* 0x000fe2000000001c */
[--C-:B------:R-:W-:Y:S01]  /*09c0*/  IMAD R7, R4, 0x2a3, R3.reuse ;  /* 0x000002a304077824 */ /* 0x100fe200078e0203 */
[----:B------:R0:W-:Y:S01]  /*09d0*/  @P4 STG.E.U16 [R12.64], R11 ;  /* 0x0000000b0c004986 */ /* 0x0001e2000c101504 */
[C---:B------:R-:W-:Y:S01]  /*09e0*/  IMAD R15, R2.reuse, 0x2a3, R3 ;  /* 0x000002a3020f7824 */ /* 0x040fe200078e0203 */
[----:B------:R-:W-:Y:S01]  /*09f0*/  PRMT R16, R11, 0x7632, R16 ;  /* 0x000076320b107816 */ /* 0x000fe20000000010 */
[----:B------:R-:W-:Y:S01]  /*0a00*/  IMAD.WIDE R6, R7, R0, c[0x0][0x178] ;  /* 0x00005e0007067625 */ /* 0x000fe200078e0200 */
[----:B------:R-:W-:Y:S01]  /*0a10*/  ISETP.LT.AND P4, PT, R2, 0x140, !P1 ;  /* 0x000001400200780c */ /* 0x000fe20004f81270 */
[----:B------:R-:W-:Y:S01]  /*0a20*/  FFMA R21, R24, 0.125, R21 ;  /* 0x3e00000018157823 */ /* 0x000fe20000000015 */
[C---:B------:R-:W-:Y:S01]  /*0a30*/  ISETP.LT.AND P1, PT, R8.reuse, 0x140, !P1 ;  /* 0x000001400800780c */ /* 0x040fe20004f21270 */
[----:B------:R-:W-:Y:S01]  /*0a40*/  IMAD R3, R8, 0x2a3, R3 ;  /* 0x000002a308037824 */ /* 0x000fe200078e0203 */
[----:B------:R-:W-:Y:S01]  /*0a50*/  F2FP.F16.F32.PACK_AB R10, R9, R10 ;  /* 0x0000000a090a723e */ /* 0x000fe200000000ff */
[----:B------:R-:W-:Y:S01]  /*0a60*/  IMAD R17, R20, 0x2a3, R5 ;  /* 0x000002a314117824 */ /* 0x000fe200078e0205 */
[----:B------:R-:W-:Y:S01]  /*0a70*/  FFMA R14, R23, 0.125, R14 ;  /* 0x3e000000170e7823 */ /* 0x000fe2000000000e */
[----:B------:R1:W-:Y:S01]  /*0a80*/  @P0 STG.E.U16 [R6.64], R16 ;  /* 0x0000001006000986 */ /* 0x0003e2000c101504 */
[----:B0-----:R-:W-:-:S03]  /*0a90*/  IMAD.WIDE R12, R15, R0, c[0x0][0x178] ;  /* 0x00005e000f0c7625 */ /* 0x001fc600078e0200 */
[----:B------:R-:W-:Y:S01]  /*0aa0*/  F2FP.F16.F32.PACK_AB R14, R14, R21 ;  /* 0x000000150e0e723e */ /* 0x000fe200000000ff */
[--C-:B------:R-:W-:Y:S01]  /*0ab0*/  IMAD R11, R4, 0x2a3, R5.reuse ;  /* 0x000002a3040b7824 */ /* 0x100fe200078e0205 */
[----:B------:R0:W-:Y:S01]  /*0ac0*/  @P2 STG.E.U16 [R12.64], R22 ;  /* 0x000000160c002986 */ /* 0x0001e2000c101504 */
[--C-:B------:R-:W-:Y:S02]  /*0ad0*/  IMAD R15, R2, 0x2a3, R5.reuse ;  /* 0x000002a3020f7824 */ /* 0x100fe400078e0205 */
[----:B------:R-:W-:Y:S02]  /*0ae0*/  IMAD R19, R8, 0x2a3, R5 ;  /* 0x000002a308137824 */ /* 0x000fe400078e0205 */
[----:B------:R-:W-:Y:S01]  /*0af0*/  IMAD.WIDE R2, R3, R0, c[0x0][0x178] ;  /* 0x00005e0003027625 */ /* 0x000fe200078e0200 */
[----:B-1----:R-:W-:-:S03]  /*0b00*/  PRMT R7, R22, 0x7632, R7 ;  /* 0x0000763216077816 */ /* 0x002fc60000000007 */
[-C--:B------:R-:W-:Y:S01]  /*0b10*/  IMAD.WIDE R4, R17, R0.reuse, c[0x0][0x178] ;  /* 0x00005e0011047625 */ /* 0x080fe200078e0200 */
[C---:B------:R-:W-:Y:S01]  /*0b20*/  PRMT R17, R10.reuse, 0x7632, R17 ;  /* 0x000076320a117816 */ /* 0x040fe20000000011 */
[----:B------:R1:W-:Y:S01]  /*0b30*/  @P3 STG.E.U16 [R2.64], R7 ;  /* 0x0000000702003986 */ /* 0x0003e2000c101504 */
[----:B0-----:R-:W-:Y:S01]  /*0b40*/  PRMT R13, R10, 0x7610, R13 ;  /* 0x000076100a0d7816 */ /* 0x001fe2000000000d */
[----:B------:R-:W-:-:S04]  /*0b50*/  IMAD.WIDE R8, R11, R0, c[0x0][0x178] ;  /* 0x00005e000b087625 */ /* 0x000fc800078e0200 */
[-C--:B------:R-:W-:Y:S01]  /*0b60*/  IMAD.WIDE R10, R15, R0.reuse, c[0x0][0x178] ;  /* 0x00005e000f0a7625 */ /* 0x080fe200078e0200 */
[----:B------:R0:W-:Y:S04]  /*0b70*/  @P6 STG.E.U16 [R4.64], R13 ;  /* 0x0000000d04006986 */ /* 0x0001e8000c101504 */
[----:B------:R0:W-:Y:S01]  /*0b80*/  @P5 STG.E.U16 [R8.64], R17 ;  /* 0x0000001108005986 */ /* 0x0001e2000c101504 */
[----:B-1----:R-:W-:-:S03]  /*0b90*/  IMAD.WIDE R6, R19, R0, c[0x0][0x178] ;  /* 0x00005e0013067625 */ /* 0x002fc600078e0200 */
[----:B------:R0:W-:Y:S01]  /*0ba0*/  @P4 STG.E.U16 [R10.64], R14 ;  /* 0x0000000e0a004986 */ /* 0x0001e2000c101504 */
[----:B------:R-:W-:Y:S05]  /*0bb0*/  @!P1 EXIT ;  /* 0x000000000000994d */ /* 0x000fea0003800000 */
[----:B------:R-:W-:-:S05]  /*0bc0*/  PRMT R3, R14, 0x7632, R3 ;  /* 0x000076320e037816 */ /* 0x000fca0000000003 */
[----:B------:R-:W-:Y:S01]  /*0bd0*/  STG.E.U16 [R6.64], R3 ;  /* 0x0000000306007986 */ /* 0x000fe2000c101504 */
[----:B------:R-:W-:Y:S05]  /*0be0*/  EXIT ;  /* 0x000000000000794d */ /* 0x000fea0003800000 */
.L_x_0:
[----:B------:R-:W-:-:S00]  /*0bf0*/  BRA `(.L_x_0) ;  /* 0xfffffff000007947 */ /* 0x000fc0000383ffff */
[----:B------:R-:W-:-:S00]  /*0c00*/  NOP ;  /* 0x0000000000007918 */ /* 0x000fc00000000000 */
[----:B------:R-:W-:-:S00]  /*0c10*/  NOP ;  /* 0x0000000000007918 */ /* 0x000fc00000000000 */
[----:B------:R-:W-:-:S00]  /*0c20*/  NOP ;  /* 0x0000000000007918 */ /* 0x000fc00000000000 */
[----:B------:R-:W-:-:S00]  /*0c30*/  NOP ;  /* 0x0000000000007918 */ /* 0x000fc00000000000 */
[----:B------:R-:W-:-:S00]  /*0c40*/  NOP ;  /* 0x0000000000007918 */ /* 0x000fc00000000000 */
[----:B------:R-:W-:-:S00]  /*0c50*/  NOP ;  /* 0x0000000000007918 */ /* 0x000fc00000000000 */
[----:B------:R-:W-:-:S00]  /*0c60*/  NOP ;  /* 0x0000000000007918 */ /* 0x000fc00000000000 */
[----:B------:R-:W-:-:S00]  /*0c70*/  NOP ;  /* 0x0000000000007918 */ /* 0x000fc00000000000 */
.L_x_1:


//--------------------- .nv.shared.triton__0d1d2d3d45de --------------------------
	.section	.nv.shared.triton__0d1d2d3d45de,"aw",@nobits
	.align	16
